//
// Generated by NVIDIA NVVM Compiler
//
// Compiler Build ID: CL-36424714
// Cuda compilation tools, release 13.0, V13.0.88
// Based on NVVM 20.0.0
//

.version 9.0
.target sm_100
.address_size 64

	// .globl	_Z19matrix_vector_multiPfS_S_

.visible .entry _Z19matrix_vector_multiPfS_S_(
	.param .u64 .ptr .align 1 _Z19matrix_vector_multiPfS_S__param_0,
	.param .u64 .ptr .align 1 _Z19matrix_vector_multiPfS_S__param_1,
	.param .u64 .ptr .align 1 _Z19matrix_vector_multiPfS_S__param_2
)
{


	ret;

}


// ===== COMPILED SASS (sm_100) =====

	.target	sm_100

	.elftype	@"ET_EXEC"


//--------------------- .note.nv.tkinfo           --------------------------
	.section	.note.nv.tkinfo,"",@"SHT_NOTE"
	.sectionflags	@"SHF_NOTE_NV_TKINFO"
	.tkinfo
        /*0018*/ 	.word	0x00000002
        /*0030*/ 	.string	""
        /*0030*/ 	.string	"ptxas"
        /*0030*/ 	.string	"Cuda compilation tools, release 13.0, V13.0.88"
        /*0030*/ 	.string	"Build cuda_13.0.r13.0/compiler.36424714_0"
        /*0030*/ 	.string	"-arch sm_100 -m 64 "



//--------------------- .note.nv.cuinfo           --------------------------
	.section	.note.nv.cuinfo,"",@"SHT_NOTE"
	.sectionflags	@"SHF_NOTE_NV_CUINFO"
        /*0018*/ 	.short	0x0002
        /*001a*/ 	.short	0x0064
        /*001c*/ 	.short	0x0082
	.zero		2


//--------------------- .nv.info                  --------------------------
	.section	.nv.info,"",@"SHT_CUDA_INFO"
	.align	4


	//----- nvinfo : EIATTR_REGCOUNT
	.align		4
        /*0000*/ 	.byte	0x04, 0x2f
        /*0002*/ 	.short	(.L_1 - .L_0)
	.align		4
.L_0:
        /*0004*/ 	.word	index@(_Z19matrix_vector_multiPfS_S_)
        /*0008*/ 	.word	0x00000004


	//----- nvinfo : EIATTR_FRAME_SIZE
	.align		4
.L_1:
        /*000c*/ 	.byte	0x04, 0x11
        /*000e*/ 	.short	(.L_3 - .L_2)
	.align		4
.L_2:
        /*0010*/ 	.word	index@(_Z19matrix_vector_multiPfS_S_)
        /*0014*/ 	.word	0x00000000


	//----- nvinfo : EIATTR_MIN_STACK_SIZE
	.align		4
.L_3:
        /*0018*/ 	.byte	0x04, 0x12
        /*001a*/ 	.short	(.L_5 - .L_4)
	.align		4
.L_4:
        /*001c*/ 	.word	index@(_Z19matrix_vector_multiPfS_S_)
        /*0020*/ 	.word	0x00000000
.L_5:


//--------------------- .nv.compat                --------------------------
	.section	.nv.compat,"",@"SHT_CUDA_COMPAT_INFO"
	.align	4
        /*0000*/ 	.byte	0x02, 0x09, 0x00, 0x00, 0x02, 0x02, 0x01, 0x00, 0x02, 0x05, 0x05, 0x00, 0x03, 0x07, 0x01, 0x01
        /*0010*/ 	.byte	0x02, 0x03, 0x00, 0x00, 0x02, 0x06, 0x01, 0x00, 0x04, 0x0b, 0x08, 0x00, 0x09, 0x00, 0x00, 0x00
        /*0020*/ 	.byte	0x00, 0x00, 0x00, 0x00


//--------------------- .nv.info._Z19matrix_vector_multiPfS_S_ --------------------------
	.section	.nv.info._Z19matrix_vector_multiPfS_S_,"",@"SHT_CUDA_INFO"
	.sectionflags	@""
	.align	4


	//----- nvinfo : EIATTR_CUDA_API_VERSION
	.align		4
        /*0000*/ 	.byte	0x04, 0x37
        /*0002*/ 	.short	(.L_7 - .L_6)
.L_6:
        /*0004*/ 	.word	0x00000082


	//----- nvinfo : EIATTR_KPARAM_INFO
	.align		4
.L_7:
        /*0008*/ 	.byte	0x04, 0x17
        /*000a*/ 	.short	(.L_9 - .L_8)
.L_8:
        /*000c*/ 	.word	0x00000000
        /*0010*/ 	.short	0x0002
        /*0012*/ 	.short	0x0010
        /*0014*/ 	.byte	0x00, 0xf5, 0x21, 0x00


	//----- nvinfo : EIATTR_KPARAM_INFO
	.align		4
.L_9:
        /*0018*/ 	.byte	0x04, 0x17
        /*001a*/ 	.short	(.L_11 - .L_10)
.L_10:
        /*001c*/ 	.word	0x00000000
        /*0020*/ 	.short	0x0001
        /*0022*/ 	.short	0x0008
        /*0024*/ 	.byte	0x00, 0xf5, 0x21, 0x00


	//----- nvinfo : EIATTR_KPARAM_INFO
	.align		4
.L_11:
        /*0028*/ 	.byte	0x04, 0x17
        /*002a*/ 	.short	(.L_13 - .L_12)
.L_12:
        /*002c*/ 	.word	0x00000000
        /*0030*/ 	.short	0x0000
        /*0032*/ 	.short	0x0000
        /*0034*/ 	.byte	0x00, 0xf5, 0x21, 0x00


	//----- nvinfo : EIATTR_SPARSE_MMA_MASK
	.align		4
.L_13:
        /*0038*/ 	.byte	0x03, 0x50
        /*003a*/ 	.short	0x0000


	//----- nvinfo : EIATTR_MAXREG_COUNT
	.align		4
        /*003c*/ 	.byte	0x03, 0x1b
        /*003e*/ 	.short	0x00ff


	//----- nvinfo : EIATTR_MERCURY_ISA_VERSION
	.align		4
        /*0040*/ 	.byte	0x03, 0x5f
        /*0042*/ 	.short	0x0101


	//----- nvinfo : EIATTR_VRC_CTA_INIT_COUNT
	.align		4
        /*0044*/ 	.byte	0x02, 0x4a
	.zero		1
	.zero		1


	//----- nvinfo : EIATTR_EXIT_INSTR_OFFSETS
	.align		4
        /*0048*/ 	.byte	0x04, 0x1c
        /*004a*/ 	.short	(.L_15 - .L_14)


	//   ....[0]....
.L_14:
        /*004c*/ 	.word	0x00000010


	//----- nvinfo : EIATTR_CBANK_PARAM_SIZE
	.align		4
.L_15:
        /*0050*/ 	.byte	0x03, 0x19
        /*0052*/ 	.short	0x0018


	//----- nvinfo : EIATTR_PARAM_CBANK
	.align		4
        /*0054*/ 	.byte	0x04, 0x0a
        /*0056*/ 	.short	(.L_17 - .L_16)
	.align		4
.L_16:
        /*0058*/ 	.word	index@(.nv.constant0._Z19matrix_vector_multiPfS_S_)
        /*005c*/ 	.short	0x0380
        /*005e*/ 	.short	0x0018


	//----- nvinfo : EIATTR_SW_WAR
	.align		4
.L_17:
        /*0060*/ 	.byte	0x04, 0x36
        /*0062*/ 	.short	(.L_19 - .L_18)
.L_18:
        /*0064*/ 	.word	0x00000008
.L_19:


//--------------------- .nv.callgraph             --------------------------
	.section	.nv.callgraph,"",@"SHT_CUDA_CALLGRAPH"
	.align	4
	.sectionentsize	8
	.align		4
        /*0000*/ 	.word	0x00000000
	.align		4
        /*0004*/ 	.word	0xffffffff
	.align		4
        /*0008*/ 	.word	0x00000000
	.align		4
        /*000c*/ 	.word	0xfffffffe
	.align		4
        /*0010*/ 	.word	0x00000000
	.align		4
        /*0014*/ 	.word	0xfffffffd
	.align		4
        /*0018*/ 	.word	0x00000000
	.align		4
        /*001c*/ 	.word	0xfffffffc


//--------------------- .text._Z19matrix_vector_multiPfS_S_ --------------------------
	.section	.text._Z19matrix_vector_multiPfS_S_,"ax",@progbits
	.align	128
        .global         _Z19matrix_vector_multiPfS_S_
        .type           _Z19matrix_vector_multiPfS_S_,@function
        .size           _Z19matrix_vector_multiPfS_S_,(.L_x_1 - _Z19matrix_vector_multiPfS_S_)
        .other          _Z19matrix_vector_multiPfS_S_,@"STO_CUDA_ENTRY STV_DEFAULT"
_Z19matrix_vector_multiPfS_S_:
.text._Z19matrix_vector_multiPfS_S_:
[----:B------:R-:W-:Y:S01]  /*0000*/  LDC R1, c[0x0][0x37c] ;  /* 0x0000df00ff017b82 */ /* 0x000fe20000000800 */
[----:B------:R-:W-:Y:S05]  /*0010*/  EXIT ;  /* 0x000000000000794d */ /* 0x000fea0003800000 */
.L_x_0:
[----:B------:R-:W-:-:S00]  /*0020*/  BRA `(.L_x_0) ;  /* 0xfffffffc00fc7947 */ /* 0x000fc0000383ffff */
[----:B------:R-:W-:-:S00]  /*0030*/  NOP ;  /* 0x0000000000007918 */ /* 0x000fc00000000000 */
        /* <DEDUP_REMOVED lines=12> */
.L_x_1:


//--------------------- .nv.shared.reserved.0     --------------------------
	.section	.nv.shared.reserved.0,"aw",@nobits
	.weak		__nv_reservedSMEM_offset_0_alias
	.size		__nv_reservedSMEM_offset_0_alias, 0, 64
	.other		__nv_reservedSMEM_offset_0_alias,@"STO_CUDA_RESERVED_SHARED STV_DEFAULT"
__nv_reservedSMEM_offset_0_alias:
	.zero		0
	.zero		64


//--------------------- .nv.constant0._Z19matrix_vector_multiPfS_S_ --------------------------
	.section	.nv.constant0._Z19matrix_vector_multiPfS_S_,"a",@progbits
	.sectionflags	@""
	.align	4
.nv.constant0._Z19matrix_vector_multiPfS_S_:
	.zero		920


//--------------------- SYMBOLS --------------------------

	.type		.nv.reservedSmem.offset0,@object
	.size		.nv.reservedSmem.offset0,0x4
